//
// Generated by NVIDIA NVVM Compiler
//
// Compiler Build ID: CL-36424714
// Cuda compilation tools, release 13.0, V13.0.88
// Based on NVVM 20.0.0
//

.version 9.0
.target sm_100
.address_size 64

	// .globl	_Z12cuda_mat_addPiS_S_i

.visible .entry _Z12cuda_mat_addPiS_S_i(
	.param .u64 .ptr .align 1 _Z12cuda_mat_addPiS_S_i_param_0,
	.param .u64 .ptr .align 1 _Z12cuda_mat_addPiS_S_i_param_1,
	.param .u64 .ptr .align 1 _Z12cuda_mat_addPiS_S_i_param_2,
	.param .u32 _Z12cuda_mat_addPiS_S_i_param_3
)
{
	.reg .pred 	%p<2>;
	.reg .b32 	%r<17>;
	.reg .b64 	%rd<11>;

	ld.param.u64 	%rd1, [_Z12cuda_mat_addPiS_S_i_param_0];
	ld.param.u64 	%rd2, [_Z12cuda_mat_addPiS_S_i_param_1];
	ld.param.u64 	%rd3, [_Z12cuda_mat_addPiS_S_i_param_2];
	ld.param.u32 	%r4, [_Z12cuda_mat_addPiS_S_i_param_3];
	mov.u32 	%r5, %ctaid.x;
	mov.u32 	%r6, %ntid.x;
	mov.u32 	%r7, %tid.x;
	mad.lo.s32 	%r1, %r5, %r6, %r7;
	mov.u32 	%r8, %ctaid.y;
	mov.u32 	%r9, %ntid.y;
	mov.u32 	%r10, %tid.y;
	mad.lo.s32 	%r11, %r8, %r9, %r10;
	max.s32 	%r12, %r1, %r11;
	setp.ge.s32 	%p1, %r12, %r4;
	@%p1 bra 	$L__BB0_2;
	cvta.to.global.u64 	%rd4, %rd1;
	cvta.to.global.u64 	%rd5, %rd2;
	cvta.to.global.u64 	%rd6, %rd3;
	mad.lo.s32 	%r13, %r4, %r1, %r11;
	mul.wide.s32 	%rd7, %r13, 4;
	add.s64 	%rd8, %rd4, %rd7;
	ld.global.u32 	%r14, [%rd8];
	add.s64 	%rd9, %rd5, %rd7;
	ld.global.u32 	%r15, [%rd9];
	add.s32 	%r16, %r15, %r14;
	add.s64 	%rd10, %rd6, %rd7;
	st.global.u32 	[%rd10], %r16;
$L__BB0_2:
	ret;

}


// ===== COMPILED SASS (sm_100) =====

	.target	sm_100

	.elftype	@"ET_EXEC"


//--------------------- .note.nv.tkinfo           --------------------------
	.section	.note.nv.tkinfo,"",@"SHT_NOTE"
	.sectionflags	@"SHF_NOTE_NV_TKINFO"
	.tkinfo
        /*0018*/ 	.word	0x00000002
        /*0030*/ 	.string	""
        /*0030*/ 	.string	"ptxas"
        /*0030*/ 	.string	"Cuda compilation tools, release 13.0, V13.0.88"
        /*0030*/ 	.string	"Build cuda_13.0.r13.0/compiler.36424714_0"
        /*0030*/ 	.string	"-arch sm_100 -m 64 "



//--------------------- .note.nv.cuinfo           --------------------------
	.section	.note.nv.cuinfo,"",@"SHT_NOTE"
	.sectionflags	@"SHF_NOTE_NV_CUINFO"
        /*0018*/ 	.short	0x0002
        /*001a*/ 	.short	0x0064
        /*001c*/ 	.short	0x0082
	.zero		2


//--------------------- .nv.info                  --------------------------
	.section	.nv.info,"",@"SHT_CUDA_INFO"
	.align	4


	//----- nvinfo : EIATTR_REGCOUNT
	.align		4
        /*0000*/ 	.byte	0x04, 0x2f
        /*0002*/ 	.short	(.L_1 - .L_0)
	.align		4
.L_0:
        /*0004*/ 	.word	index@(_Z12cuda_mat_addPiS_S_i)
        /*0008*/ 	.word	0x0000000c


	//----- nvinfo : EIATTR_FRAME_SIZE
	.align		4
.L_1:
        /*000c*/ 	.byte	0x04, 0x11
        /*000e*/ 	.short	(.L_3 - .L_2)
	.align		4
.L_2:
        /*0010*/ 	.word	index@(_Z12cuda_mat_addPiS_S_i)
        /*0014*/ 	.word	0x00000000


	//----- nvinfo : EIATTR_MIN_STACK_SIZE
	.align		4
.L_3:
        /*0018*/ 	.byte	0x04, 0x12
        /*001a*/ 	.short	(.L_5 - .L_4)
	.align		4
.L_4:
        /*001c*/ 	.word	index@(_Z12cuda_mat_addPiS_S_i)
        /*0020*/ 	.word	0x00000000
.L_5:


//--------------------- .nv.compat                --------------------------
	.section	.nv.compat,"",@"SHT_CUDA_COMPAT_INFO"
	.align	4
        /*0000*/ 	.byte	0x02, 0x09, 0x00, 0x00, 0x02, 0x02, 0x01, 0x00, 0x02, 0x05, 0x05, 0x00, 0x03, 0x07, 0x01, 0x01
        /*0010*/ 	.byte	0x02, 0x03, 0x00, 0x00, 0x02, 0x06, 0x01, 0x00, 0x04, 0x0b, 0x08, 0x00, 0x09, 0x00, 0x00, 0x00
        /*0020*/ 	.byte	0x00, 0x00, 0x00, 0x00


//--------------------- .nv.info._Z12cuda_mat_addPiS_S_i --------------------------
	.section	.nv.info._Z12cuda_mat_addPiS_S_i,"",@"SHT_CUDA_INFO"
	.sectionflags	@""
	.align	4


	//----- nvinfo : EIATTR_CUDA_API_VERSION
	.align		4
        /*0000*/ 	.byte	0x04, 0x37
        /*0002*/ 	.short	(.L_7 - .L_6)
.L_6:
        /*0004*/ 	.word	0x00000082


	//----- nvinfo : EIATTR_KPARAM_INFO
	.align		4
.L_7:
        /*0008*/ 	.byte	0x04, 0x17
        /*000a*/ 	.short	(.L_9 - .L_8)
.L_8:
        /*000c*/ 	.word	0x00000000
        /*0010*/ 	.short	0x0003
        /*0012*/ 	.short	0x0018
        /*0014*/ 	.byte	0x00, 0xf0, 0x11, 0x00


	//----- nvinfo : EIATTR_KPARAM_INFO
	.align		4
.L_9:
        /*0018*/ 	.byte	0x04, 0x17
        /*001a*/ 	.short	(.L_11 - .L_10)
.L_10:
        /*001c*/ 	.word	0x00000000
        /*0020*/ 	.short	0x0002
        /*0022*/ 	.short	0x0010
        /*0024*/ 	.byte	0x00, 0xf5, 0x21, 0x00


	//----- nvinfo : EIATTR_KPARAM_INFO
	.align		4
.L_11:
        /*0028*/ 	.byte	0x04, 0x17
        /*002a*/ 	.short	(.L_13 - .L_12)
.L_12:
        /*002c*/ 	.word	0x00000000
        /*0030*/ 	.short	0x0001
        /*0032*/ 	.short	0x0008
        /*0034*/ 	.byte	0x00, 0xf5, 0x21, 0x00


	//----- nvinfo : EIATTR_KPARAM_INFO
	.align		4
.L_13:
        /*0038*/ 	.byte	0x04, 0x17
        /*003a*/ 	.short	(.L_15 - .L_14)
.L_14:
        /*003c*/ 	.word	0x00000000
        /*0040*/ 	.short	0x0000
        /*0042*/ 	.short	0x0000
        /*0044*/ 	.byte	0x00, 0xf5, 0x21, 0x00


	//----- nvinfo : EIATTR_SPARSE_MMA_MASK
	.align		4
.L_15:
        /*0048*/ 	.byte	0x03, 0x50
        /*004a*/ 	.short	0x0000


	//----- nvinfo : EIATTR_MAXREG_COUNT
	.align		4
        /*004c*/ 	.byte	0x03, 0x1b
        /*004e*/ 	.short	0x00ff


	//----- nvinfo : EIATTR_MERCURY_ISA_VERSION
	.align		4
        /*0050*/ 	.byte	0x03, 0x5f
        /*0052*/ 	.short	0x0101


	//----- nvinfo : EIATTR_VRC_CTA_INIT_COUNT
	.align		4
        /*0054*/ 	.byte	0x02, 0x4a
	.zero		1
	.zero		1


	//----- nvinfo : EIATTR_EXIT_INSTR_OFFSETS
	.align		4
        /*0058*/ 	.byte	0x04, 0x1c
        /*005a*/ 	.short	(.L_17 - .L_16)


	//   ....[0]....
.L_16:
        /*005c*/ 	.word	0x000000c0


	//   ....[1]....
        /*0060*/ 	.word	0x00000190


	//----- nvinfo : EIATTR_CBANK_PARAM_SIZE
	.align		4
.L_17:
        /*0064*/ 	.byte	0x03, 0x19
        /*0066*/ 	.short	0x001c


	//----- nvinfo : EIATTR_PARAM_CBANK
	.align		4
        /*0068*/ 	.byte	0x04, 0x0a
        /*006a*/ 	.short	(.L_19 - .L_18)
	.align		4
.L_18:
        /*006c*/ 	.word	index@(.nv.constant0._Z12cuda_mat_addPiS_S_i)
        /*0070*/ 	.short	0x0380
        /*0072*/ 	.short	0x001c


	//----- nvinfo : EIATTR_SW_WAR
	.align		4
.L_19:
        /*0074*/ 	.byte	0x04, 0x36
        /*0076*/ 	.short	(.L_21 - .L_20)
.L_20:
        /*0078*/ 	.word	0x00000008
.L_21:


//--------------------- .nv.callgraph             --------------------------
	.section	.nv.callgraph,"",@"SHT_CUDA_CALLGRAPH"
	.align	4
	.sectionentsize	8
	.align		4
        /*0000*/ 	.word	0x00000000
	.align		4
        /*0004*/ 	.word	0xffffffff
	.align		4
        /*0008*/ 	.word	0x00000000
	.align		4
        /*000c*/ 	.word	0xfffffffe
	.align		4
        /*0010*/ 	.word	0x00000000
	.align		4
        /*0014*/ 	.word	0xfffffffd
	.align		4
        /*0018*/ 	.word	0x00000000
	.align		4
        /*001c*/ 	.word	0xfffffffc


//--------------------- .text._Z12cuda_mat_addPiS_S_i --------------------------
	.section	.text._Z12cuda_mat_addPiS_S_i,"ax",@progbits
	.align	128
        .global         _Z12cuda_mat_addPiS_S_i
        .type           _Z12cuda_mat_addPiS_S_i,@function
        .size           _Z12cuda_mat_addPiS_S_i,(.L_x_1 - _Z12cuda_mat_addPiS_S_i)
        .other          _Z12cuda_mat_addPiS_S_i,@"STO_CUDA_ENTRY STV_DEFAULT"
_Z12cuda_mat_addPiS_S_i:
.text._Z12cuda_mat_addPiS_S_i:
[----:B------:R-:W-:Y:S01]  /*0000*/  LDC R1, c[0x0][0x37c] ;  /* 0x0000df00ff017b82 */ /* 0x000fe20000000800 */
[----:B------:R-:W0:Y:S07]  /*0010*/  S2R R3, SR_TID.X ;  /* 0x0000000000037919 */ /* 0x000e2e0000002100 */
[----:B------:R-:W0:Y:S01]  /*0020*/  LDC R0, c[0x0][0x360] ;  /* 0x0000d800ff007b82 */ /* 0x000e220000000800 */
[----:B------:R-:W1:Y:S01]  /*0030*/  LDCU UR6, c[0x0][0x398] ;  /* 0x00007300ff0677ac */ /* 0x000e620008000800 */
[----:B------:R-:W2:Y:S06]  /*0040*/  S2R R2, SR_TID.Y ;  /* 0x0000000000027919 */ /* 0x000eac0000002200 */
[----:B------:R-:W0:Y:S08]  /*0050*/  S2UR UR4, SR_CTAID.X ;  /* 0x00000000000479c3 */ /* 0x000e300000002500 */
[----:B------:R-:W2:Y:S08]  /*0060*/  S2UR UR5, SR_CTAID.Y ;  /* 0x00000000000579c3 */ /* 0x000eb00000002600 */
[----:B------:R-:W2:Y:S01]  /*0070*/  LDC R7, c[0x0][0x364] ;  /* 0x0000d900ff077b82 */ /* 0x000ea20000000800 */
[----:B0-----:R-:W-:-:S02]  /*0080*/  IMAD R0, R0, UR4, R3 ;  /* 0x0000000400007c24 */ /* 0x001fc4000f8e0203 */
[----:B--2---:R-:W-:-:S05]  /*0090*/  IMAD R7, R7, UR5, R2 ;  /* 0x0000000507077c24 */ /* 0x004fca000f8e0202 */
[----:B------:R-:W-:-:S04]  /*00a0*/  VIMNMX R2, PT, PT, R0, R7, !PT ;  /* 0x0000000700027248 */ /* 0x000fc80007fe0100 */
[----:B-1----:R-:W-:-:S13]  /*00b0*/  ISETP.GE.AND P0, PT, R2, UR6, PT ;  /* 0x0000000602007c0c */ /* 0x002fda000bf06270 */
[----:B------:R-:W-:Y:S05]  /*00c0*/  @P0 EXIT ;  /* 0x000000000000094d */ /* 0x000fea0003800000 */
[----:B------:R-:W0:Y:S01]  /*00d0*/  LDC.64 R2, c[0x0][0x380] ;  /* 0x0000e000ff027b82 */ /* 0x000e220000000a00 */
[----:B------:R-:W1:Y:S01]  /*00e0*/  LDCU.64 UR4, c[0x0][0x358] ;  /* 0x00006b00ff0477ac */ /* 0x000e620008000a00 */
[----:B------:R-:W-:-:S06]  /*00f0*/  IMAD R9, R0, UR6, R7 ;  /* 0x0000000600097c24 */ /* 0x000fcc000f8e0207 */
[----:B------:R-:W2:Y:S08]  /*0100*/  LDC.64 R4, c[0x0][0x388] ;  /* 0x0000e200ff047b82 */ /* 0x000eb00000000a00 */
[----:B------:R-:W3:Y:S01]  /*0110*/  LDC.64 R6, c[0x0][0x390] ;  /* 0x0000e400ff067b82 */ /* 0x000ee20000000a00 */
[----:B0-----:R-:W-:-:S06]  /*0120*/  IMAD.WIDE R2, R9, 0x4, R2 ;  /* 0x0000000409027825 */ /* 0x001fcc00078e0202 */
[----:B-1----:R-:W4:Y:S01]  /*0130*/  LDG.E R2, desc[UR4][R2.64] ;  /* 0x0000000402027981 */ /* 0x002f22000c1e1900 */
[----:B--2---:R-:W-:-:S06]  /*0140*/  IMAD.WIDE R4, R9, 0x4, R4 ;  /* 0x0000000409047825 */ /* 0x004fcc00078e0204 */
[----:B------:R-:W4:Y:S01]  /*0150*/  LDG.E R5, desc[UR4][R4.64] ;  /* 0x0000000404057981 */ /* 0x000f22000c1e1900 */
[----:B---3--:R-:W-:Y:S01]  /*0160*/  IMAD.WIDE R6, R9, 0x4, R6 ;  /* 0x0000000409067825 */ /* 0x008fe200078e0206 */
[----:B----4-:R-:W-:-:S05]  /*0170*/  IADD3 R9, PT, PT, R2, R5, RZ ;  /* 0x0000000502097210 */ /* 0x010fca0007ffe0ff */
[----:B------:R-:W-:Y:S01]  /*0180*/  STG.E desc[UR4][R6.64], R9 ;  /* 0x0000000906007986 */ /* 0x000fe2000c101904 */
[----:B------:R-:W-:Y:S05]  /*0190*/  EXIT ;  /* 0x000000000000794d */ /* 0x000fea0003800000 */
.L_x_0:
[----:B------:R-:W-:-:S00]  /*01a0*/  BRA `(.L_x_0) ;  /* 0xfffffffc00fc7947 */ /* 0x000fc0000383ffff */
[----:B------:R-:W-:-:S00]  /*01b0*/  NOP ;  /* 0x0000000000007918 */ /* 0x000fc00000000000 */
        /* <DEDUP_REMOVED lines=12> */
.L_x_1:


//--------------------- .nv.shared.reserved.0     --------------------------
	.section	.nv.shared.reserved.0,"aw",@nobits
	.weak		__nv_reservedSMEM_offset_0_alias
	.size		__nv_reservedSMEM_offset_0_alias, 0, 64
	.other		__nv_reservedSMEM_offset_0_alias,@"STO_CUDA_RESERVED_SHARED STV_DEFAULT"
__nv_reservedSMEM_offset_0_alias:
	.zero		0
	.zero		64


//--------------------- .nv.constant0._Z12cuda_mat_addPiS_S_i --------------------------
	.section	.nv.constant0._Z12cuda_mat_addPiS_S_i,"a",@progbits
	.sectionflags	@""
	.align	4
.nv.constant0._Z12cuda_mat_addPiS_S_i:
	.zero		924


//--------------------- SYMBOLS --------------------------

	.type		.nv.reservedSmem.offset0,@object
	.size		.nv.reservedSmem.offset0,0x4
